//
// Generated by NVIDIA NVVM Compiler
//
// Compiler Build ID: CL-36424714
// Cuda compilation tools, release 13.0, V13.0.88
// Based on NVVM 20.0.0
//

.version 9.0
.target sm_100
.address_size 64

	// .globl	_Z13verifyCollatzl

.visible .entry _Z13verifyCollatzl(
	.param .u64 _Z13verifyCollatzl_param_0
)
{


	ret;

}


// ===== COMPILED SASS (sm_100) =====

	.target	sm_100

	.elftype	@"ET_EXEC"


//--------------------- .note.nv.tkinfo           --------------------------
	.section	.note.nv.tkinfo,"",@"SHT_NOTE"
	.sectionflags	@"SHF_NOTE_NV_TKINFO"
	.tkinfo
        /*0018*/ 	.word	0x00000002
        /*0030*/ 	.string	""
        /*0030*/ 	.string	"ptxas"
        /*0030*/ 	.string	"Cuda compilation tools, release 13.0, V13.0.88"
        /*0030*/ 	.string	"Build cuda_13.0.r13.0/compiler.36424714_0"
        /*0030*/ 	.string	"-arch sm_100 -m 64 "



//--------------------- .note.nv.cuinfo           --------------------------
	.section	.note.nv.cuinfo,"",@"SHT_NOTE"
	.sectionflags	@"SHF_NOTE_NV_CUINFO"
        /*0018*/ 	.short	0x0002
        /*001a*/ 	.short	0x0064
        /*001c*/ 	.short	0x0082
	.zero		2


//--------------------- .nv.info                  --------------------------
	.section	.nv.info,"",@"SHT_CUDA_INFO"
	.align	4


	//----- nvinfo : EIATTR_REGCOUNT
	.align		4
        /*0000*/ 	.byte	0x04, 0x2f
        /*0002*/ 	.short	(.L_1 - .L_0)
	.align		4
.L_0:
        /*0004*/ 	.word	index@(_Z13verifyCollatzl)
        /*0008*/ 	.word	0x00000004


	//----- nvinfo : EIATTR_FRAME_SIZE
	.align		4
.L_1:
        /*000c*/ 	.byte	0x04, 0x11
        /*000e*/ 	.short	(.L_3 - .L_2)
	.align		4
.L_2:
        /*0010*/ 	.word	index@(_Z13verifyCollatzl)
        /*0014*/ 	.word	0x00000000


	//----- nvinfo : EIATTR_MIN_STACK_SIZE
	.align		4
.L_3:
        /*0018*/ 	.byte	0x04, 0x12
        /*001a*/ 	.short	(.L_5 - .L_4)
	.align		4
.L_4:
        /*001c*/ 	.word	index@(_Z13verifyCollatzl)
        /*0020*/ 	.word	0x00000000
.L_5:


//--------------------- .nv.compat                --------------------------
	.section	.nv.compat,"",@"SHT_CUDA_COMPAT_INFO"
	.align	4
        /*0000*/ 	.byte	0x02, 0x09, 0x00, 0x00, 0x02, 0x02, 0x01, 0x00, 0x02, 0x05, 0x05, 0x00, 0x03, 0x07, 0x01, 0x01
        /*0010*/ 	.byte	0x02, 0x03, 0x00, 0x00, 0x02, 0x06, 0x01, 0x00, 0x04, 0x0b, 0x08, 0x00, 0x09, 0x00, 0x00, 0x00
        /*0020*/ 	.byte	0x00, 0x00, 0x00, 0x00


//--------------------- .nv.info._Z13verifyCollatzl --------------------------
	.section	.nv.info._Z13verifyCollatzl,"",@"SHT_CUDA_INFO"
	.sectionflags	@""
	.align	4


	//----- nvinfo : EIATTR_CUDA_API_VERSION
	.align		4
        /*0000*/ 	.byte	0x04, 0x37
        /*0002*/ 	.short	(.L_7 - .L_6)
.L_6:
        /*0004*/ 	.word	0x00000082


	//----- nvinfo : EIATTR_KPARAM_INFO
	.align		4
.L_7:
        /*0008*/ 	.byte	0x04, 0x17
        /*000a*/ 	.short	(.L_9 - .L_8)
.L_8:
        /*000c*/ 	.word	0x00000000
        /*0010*/ 	.short	0x0000
        /*0012*/ 	.short	0x0000
        /*0014*/ 	.byte	0x00, 0xf0, 0x21, 0x00


	//----- nvinfo : EIATTR_SPARSE_MMA_MASK
	.align		4
.L_9:
        /*0018*/ 	.byte	0x03, 0x50
        /*001a*/ 	.short	0x0000


	//----- nvinfo : EIATTR_MAXREG_COUNT
	.align		4
        /*001c*/ 	.byte	0x03, 0x1b
        /*001e*/ 	.short	0x00ff


	//----- nvinfo : EIATTR_MERCURY_ISA_VERSION
	.align		4
        /*0020*/ 	.byte	0x03, 0x5f
        /*0022*/ 	.short	0x0101


	//----- nvinfo : EIATTR_VRC_CTA_INIT_COUNT
	.align		4
        /*0024*/ 	.byte	0x02, 0x4a
	.zero		1
	.zero		1


	//----- nvinfo : EIATTR_EXIT_INSTR_OFFSETS
	.align		4
        /*0028*/ 	.byte	0x04, 0x1c
        /*002a*/ 	.short	(.L_11 - .L_10)


	//   ....[0]....
.L_10:
        /*002c*/ 	.word	0x00000010


	//----- nvinfo : EIATTR_CBANK_PARAM_SIZE
	.align		4
.L_11:
        /*0030*/ 	.byte	0x03, 0x19
        /*0032*/ 	.short	0x0008


	//----- nvinfo : EIATTR_PARAM_CBANK
	.align		4
        /*0034*/ 	.byte	0x04, 0x0a
        /*0036*/ 	.short	(.L_13 - .L_12)
	.align		4
.L_12:
        /*0038*/ 	.word	index@(.nv.constant0._Z13verifyCollatzl)
        /*003c*/ 	.short	0x0380
        /*003e*/ 	.short	0x0008


	//----- nvinfo : EIATTR_SW_WAR
	.align		4
.L_13:
        /*0040*/ 	.byte	0x04, 0x36
        /*0042*/ 	.short	(.L_15 - .L_14)
.L_14:
        /*0044*/ 	.word	0x00000008
.L_15:


//--------------------- .nv.callgraph             --------------------------
	.section	.nv.callgraph,"",@"SHT_CUDA_CALLGRAPH"
	.align	4
	.sectionentsize	8
	.align		4
        /*0000*/ 	.word	0x00000000
	.align		4
        /*0004*/ 	.word	0xffffffff
	.align		4
        /*0008*/ 	.word	0x00000000
	.align		4
        /*000c*/ 	.word	0xfffffffe
	.align		4
        /*0010*/ 	.word	0x00000000
	.align		4
        /*0014*/ 	.word	0xfffffffd
	.align		4
        /*0018*/ 	.word	0x00000000
	.align		4
        /*001c*/ 	.word	0xfffffffc


//--------------------- .text._Z13verifyCollatzl  --------------------------
	.section	.text._Z13verifyCollatzl,"ax",@progbits
	.align	128
        .global         _Z13verifyCollatzl
        .type           _Z13verifyCollatzl,@function
        .size           _Z13verifyCollatzl,(.L_x_1 - _Z13verifyCollatzl)
        .other          _Z13verifyCollatzl,@"STO_CUDA_ENTRY STV_DEFAULT"
_Z13verifyCollatzl:
.text._Z13verifyCollatzl:
[----:B------:R-:W-:Y:S01]  /*0000*/  LDC R1, c[0x0][0x37c] ;  /* 0x0000df00ff017b82 */ /* 0x000fe20000000800 */
[----:B------:R-:W-:Y:S05]  /*0010*/  EXIT ;  /* 0x000000000000794d */ /* 0x000fea0003800000 */
.L_x_0:
[----:B------:R-:W-:-:S00]  /*0020*/  BRA `(.L_x_0) ;  /* 0xfffffffc00fc7947 */ /* 0x000fc0000383ffff */
[----:B------:R-:W-:-:S00]  /*0030*/  NOP ;  /* 0x0000000000007918 */ /* 0x000fc00000000000 */
        /* <DEDUP_REMOVED lines=12> */
.L_x_1:


//--------------------- .nv.shared.reserved.0     --------------------------
	.section	.nv.shared.reserved.0,"aw",@nobits
	.weak		__nv_reservedSMEM_offset_0_alias
	.size		__nv_reservedSMEM_offset_0_alias, 0, 64
	.other		__nv_reservedSMEM_offset_0_alias,@"STO_CUDA_RESERVED_SHARED STV_DEFAULT"
__nv_reservedSMEM_offset_0_alias:
	.zero		0
	.zero		64


//--------------------- .nv.constant0._Z13verifyCollatzl --------------------------
	.section	.nv.constant0._Z13verifyCollatzl,"a",@progbits
	.sectionflags	@""
	.align	4
.nv.constant0._Z13verifyCollatzl:
	.zero		904


//--------------------- SYMBOLS --------------------------

	.type		.nv.reservedSmem.offset0,@object
	.size		.nv.reservedSmem.offset0,0x4
